//
// Generated by NVIDIA NVVM Compiler
//
// Compiler Build ID: CL-36424714
// Cuda compilation tools, release 13.0, V13.0.88
// Based on NVVM 20.0.0
//

.version 9.0
.target sm_100
.address_size 64

	// .globl	_Z6kernelv
.extern .func  (.param .b32 func_retval0) vprintf
(
	.param .b64 vprintf_param_0,
	.param .b64 vprintf_param_1
)
;
.global .align 1 .b8 $str[7] = {72, 101, 108, 108, 111, 33};

.visible .entry _Z6kernelv()
{
	.reg .b32 	%r<3>;
	.reg .b64 	%rd<3>;

	mov.u64 	%rd1, $str;
	cvta.global.u64 	%rd2, %rd1;
	{ // callseq 0, 0
	.param .b64 param0;
	st.param.b64 	[param0], %rd2;
	.param .b64 param1;
	st.param.b64 	[param1], 0;
	.param .b32 retval0;
	call.uni (retval0), 
	vprintf, 
	(
	param0, 
	param1
	);
	ld.param.b32 	%r1, [retval0];
	} // callseq 0
	ret;

}


// ===== COMPILED SASS (sm_100) =====

	.target	sm_100

	.elftype	@"ET_EXEC"


//--------------------- .note.nv.tkinfo           --------------------------
	.section	.note.nv.tkinfo,"",@"SHT_NOTE"
	.sectionflags	@"SHF_NOTE_NV_TKINFO"
	.tkinfo
        /*0018*/ 	.word	0x00000002
        /*0030*/ 	.string	""
        /*0030*/ 	.string	"ptxas"
        /*0030*/ 	.string	"Cuda compilation tools, release 13.0, V13.0.88"
        /*0030*/ 	.string	"Build cuda_13.0.r13.0/compiler.36424714_0"
        /*0030*/ 	.string	"-arch sm_100 -m 64 "



//--------------------- .note.nv.cuinfo           --------------------------
	.section	.note.nv.cuinfo,"",@"SHT_NOTE"
	.sectionflags	@"SHF_NOTE_NV_CUINFO"
        /*0018*/ 	.short	0x0002
        /*001a*/ 	.short	0x0064
        /*001c*/ 	.short	0x0082
	.zero		2


//--------------------- .nv.info                  --------------------------
	.section	.nv.info,"",@"SHT_CUDA_INFO"
	.align	4


	//----- nvinfo : EIATTR_REGCOUNT
	.align		4
        /*0000*/ 	.byte	0x04, 0x2f
        /*0002*/ 	.short	(.L_2 - .L_1)
	.align		4
.L_1:
        /*0004*/ 	.word	index@(_Z6kernelv)
        /*0008*/ 	.word	0x00000018


	//----- nvinfo : EIATTR_FRAME_SIZE
	.align		4
.L_2:
        /*000c*/ 	.byte	0x04, 0x11
        /*000e*/ 	.short	(.L_4 - .L_3)
	.align		4
.L_3:
        /*0010*/ 	.word	index@(_Z6kernelv)
        /*0014*/ 	.word	0x00000000


	//----- nvinfo : EIATTR_MIN_STACK_SIZE
	.align		4
.L_4:
        /*0018*/ 	.byte	0x04, 0x12
        /*001a*/ 	.short	(.L_6 - .L_5)
	.align		4
.L_5:
        /*001c*/ 	.word	index@(_Z6kernelv)
        /*0020*/ 	.word	0x00000000
.L_6:


//--------------------- .nv.compat                --------------------------
	.section	.nv.compat,"",@"SHT_CUDA_COMPAT_INFO"
	.align	4
        /*0000*/ 	.byte	0x02, 0x09, 0x00, 0x00, 0x02, 0x02, 0x01, 0x00, 0x02, 0x05, 0x05, 0x00, 0x03, 0x07, 0x01, 0x01
        /*0010*/ 	.byte	0x02, 0x03, 0x00, 0x00, 0x02, 0x06, 0x01, 0x00, 0x04, 0x0b, 0x08, 0x00, 0x09, 0x00, 0x00, 0x00
        /*0020*/ 	.byte	0x00, 0x00, 0x00, 0x00


//--------------------- .nv.info._Z6kernelv       --------------------------
	.section	.nv.info._Z6kernelv,"",@"SHT_CUDA_INFO"
	.sectionflags	@""
	.align	4


	//----- nvinfo : EIATTR_CUDA_API_VERSION
	.align		4
        /*0000*/ 	.byte	0x04, 0x37
        /*0002*/ 	.short	(.L_8 - .L_7)
.L_7:
        /*0004*/ 	.word	0x00000082


	//----- nvinfo : EIATTR_SPARSE_MMA_MASK
	.align		4
.L_8:
        /*0008*/ 	.byte	0x03, 0x50
        /*000a*/ 	.short	0x0000


	//----- nvinfo : EIATTR_MAXREG_COUNT
	.align		4
        /*000c*/ 	.byte	0x03, 0x1b
        /*000e*/ 	.short	0x00ff


	//----- nvinfo : EIATTR_EXTERNS
	.align		4
        /*0010*/ 	.byte	0x04, 0x0f
        /*0012*/ 	.short	(.L_10 - .L_9)


	//   ....[0]....
	.align		4
.L_9:
        /*0014*/ 	.word	index@(vprintf)


	//----- nvinfo : EIATTR_MERCURY_ISA_VERSION
	.align		4
.L_10:
        /*0018*/ 	.byte	0x03, 0x5f
        /*001a*/ 	.short	0x0101


	//----- nvinfo : EIATTR_VRC_CTA_INIT_COUNT
	.align		4
        /*001c*/ 	.byte	0x02, 0x4a
	.zero		1
	.zero		1


	//----- nvinfo : EIATTR_SYSCALL_OFFSETS
	.align		4
        /*0020*/ 	.byte	0x04, 0x46
        /*0022*/ 	.short	(.L_12 - .L_11)


	//   ....[0]....
.L_11:
        /*0024*/ 	.word	0x00000080


	//----- nvinfo : EIATTR_EXIT_INSTR_OFFSETS
	.align		4
.L_12:
        /*0028*/ 	.byte	0x04, 0x1c
        /*002a*/ 	.short	(.L_14 - .L_13)


	//   ....[0]....
.L_13:
        /*002c*/ 	.word	0x00000090


	//----- nvinfo : EIATTR_SW_WAR
	.align		4
.L_14:
        /*0030*/ 	.byte	0x04, 0x36
        /*0032*/ 	.short	(.L_16 - .L_15)
.L_15:
        /*0034*/ 	.word	0x00000008
.L_16:


//--------------------- .nv.callgraph             --------------------------
	.section	.nv.callgraph,"",@"SHT_CUDA_CALLGRAPH"
	.align	4
	.sectionentsize	8
	.align		4
        /*0000*/ 	.word	0x00000000
	.align		4
        /*0004*/ 	.word	0xffffffff
	.align		4
        /*0008*/ 	.word	index@(_Z6kernelv)
	.align		4
        /*000c*/ 	.word	index@(vprintf)
	.align		4
        /*0010*/ 	.word	0x00000000
	.align		4
        /*0014*/ 	.word	0xfffffffe
	.align		4
        /*0018*/ 	.word	0x00000000
	.align		4
        /*001c*/ 	.word	0xfffffffd
	.align		4
        /*0020*/ 	.word	0x00000000
	.align		4
        /*0024*/ 	.word	0xfffffffc


//--------------------- .nv.constant4             --------------------------
	.section	.nv.constant4,"a",@progbits
	.align	8
	.align		8
.nv.constant4:
        /*0000*/ 	.dword	vprintf
	.align		8
        /*0008*/ 	.dword	$str


//--------------------- .text._Z6kernelv          --------------------------
	.section	.text._Z6kernelv,"ax",@progbits
	.align	128
        .global         _Z6kernelv
        .type           _Z6kernelv,@function
        .size           _Z6kernelv,(.L_x_2 - _Z6kernelv)
        .other          _Z6kernelv,@"STO_CUDA_ENTRY STV_DEFAULT"
_Z6kernelv:
.text._Z6kernelv:
[----:B------:R-:W0:Y:S01]  /*0000*/  LDC R1, c[0x0][0x37c] ;  /* 0x0000df00ff017b82 */ /* 0x000e220000000800 */
[----:B------:R-:W-:Y:S01]  /*0010*/  MOV R0, 0x0 ;  /* 0x0000000000007802 */ /* 0x000fe20000000f00 */
[----:B------:R-:W1:Y:S01]  /*0020*/  LDCU.64 UR4, c[0x4][0x8] ;  /* 0x01000100ff0477ac */ /* 0x000e620008000a00 */
[----:B------:R-:W-:-:S05]  /*0030*/  CS2R R6, SRZ ;  /* 0x0000000000067805 */ /* 0x000fca000001ff00 */
[----:B------:R2:W3:Y:S01]  /*0040*/  LDC.64 R2, c[0x4][R0] ;  /* 0x0100000000027b82 */ /* 0x0004e20000000a00 */
[----:B-1----:R-:W-:Y:S02]  /*0050*/  IMAD.U32 R4, RZ, RZ, UR4 ;  /* 0x00000004ff047e24 */ /* 0x002fe4000f8e00ff */
[----:B--2---:R-:W-:-:S07]  /*0060*/  IMAD.U32 R5, RZ, RZ, UR5 ;  /* 0x00000005ff057e24 */ /* 0x004fce000f8e00ff */
[----:B------:R-:W-:-:S07]  /*0070*/  LEPC R20, `(.L_x_0) ;  /* 0x000000001014794e */ /* 0x000fce0000000000 */
[----:B0--3--:R-:W-:Y:S05]  /*0080*/  CALL.ABS.NOINC R2 ;  /* 0x0000000002007343 */ /* 0x009fea0003c00000 */
.L_x_0:
[----:B------:R-:W-:Y:S05]  /*0090*/  EXIT ;  /* 0x000000000000794d */ /* 0x000fea0003800000 */
.L_x_1:
[----:B------:R-:W-:-:S00]  /*00a0*/  BRA `(.L_x_1) ;  /* 0xfffffffc00fc7947 */ /* 0x000fc0000383ffff */
[----:B------:R-:W-:-:S00]  /*00b0*/  NOP ;  /* 0x0000000000007918 */ /* 0x000fc00000000000 */
        /* <DEDUP_REMOVED lines=12> */
.L_x_2:


//--------------------- .nv.global.init           --------------------------
	.section	.nv.global.init,"aw",@progbits
.nv.global.init:
	.type		$str,@object
	.size		$str,(.L_0 - $str)
$str:
        /*0000*/ 	.byte	0x48, 0x65, 0x6c, 0x6c, 0x6f, 0x21, 0x00
.L_0:


//--------------------- .nv.shared.reserved.0     --------------------------
	.section	.nv.shared.reserved.0,"aw",@nobits
	.weak		__nv_reservedSMEM_offset_0_alias
	.size		__nv_reservedSMEM_offset_0_alias, 0, 64
	.other		__nv_reservedSMEM_offset_0_alias,@"STO_CUDA_RESERVED_SHARED STV_DEFAULT"
__nv_reservedSMEM_offset_0_alias:
	.zero		0
	.zero		64


//--------------------- .nv.constant0._Z6kernelv  --------------------------
	.section	.nv.constant0._Z6kernelv,"a",@progbits
	.sectionflags	@""
	.align	4
.nv.constant0._Z6kernelv:
	.zero		896


//--------------------- SYMBOLS --------------------------

	.type		.nv.reservedSmem.offset0,@object
	.size		.nv.reservedSmem.offset0,0x4
	.type		vprintf,@function
